//
// Generated by NVIDIA NVVM Compiler
//
// Compiler Build ID: CL-36424714
// Cuda compilation tools, release 13.0, V13.0.88
// Based on NVVM 20.0.0
//

.version 9.0
.target sm_100
.address_size 64

	// .globl	_Z9evenphasePii

.visible .entry _Z9evenphasePii(
	.param .u64 .ptr .align 1 _Z9evenphasePii_param_0,
	.param .u32 _Z9evenphasePii_param_1
)
{
	.reg .pred 	%p<3>;
	.reg .b32 	%r<11>;
	.reg .b64 	%rd<5>;

	ld.param.u64 	%rd2, [_Z9evenphasePii_param_0];
	ld.param.u32 	%r4, [_Z9evenphasePii_param_1];
	mov.u32 	%r5, %ntid.x;
	mov.u32 	%r6, %ctaid.x;
	mov.u32 	%r7, %tid.x;
	mad.lo.s32 	%r8, %r5, %r6, %r7;
	and.b32  	%r9, %r8, 1;
	add.s32 	%r1, %r9, %r8;
	add.s32 	%r10, %r4, -1;
	setp.ge.s32 	%p1, %r1, %r10;
	@%p1 bra 	$L__BB0_3;
	cvta.to.global.u64 	%rd3, %rd2;
	mul.wide.s32 	%rd4, %r1, 4;
	add.s64 	%rd1, %rd3, %rd4;
	ld.global.u32 	%r2, [%rd1];
	ld.global.u32 	%r3, [%rd1+4];
	setp.le.s32 	%p2, %r2, %r3;
	@%p2 bra 	$L__BB0_3;
	st.global.u32 	[%rd1], %r3;
	st.global.u32 	[%rd1+4], %r2;
$L__BB0_3:
	ret;

}
	// .globl	_Z8oddphasePii
.visible .entry _Z8oddphasePii(
	.param .u64 .ptr .align 1 _Z8oddphasePii_param_0,
	.param .u32 _Z8oddphasePii_param_1
)
{
	.reg .pred 	%p<3>;
	.reg .b32 	%r<10>;
	.reg .b64 	%rd<5>;

	ld.param.u64 	%rd2, [_Z8oddphasePii_param_0];
	ld.param.u32 	%r4, [_Z8oddphasePii_param_1];
	mov.u32 	%r5, %ntid.x;
	mov.u32 	%r6, %ctaid.x;
	mov.u32 	%r7, %tid.x;
	mad.lo.s32 	%r8, %r5, %r6, %r7;
	or.b32  	%r1, %r8, 1;
	add.s32 	%r9, %r4, -1;
	setp.ge.s32 	%p1, %r1, %r9;
	@%p1 bra 	$L__BB1_3;
	cvta.to.global.u64 	%rd3, %rd2;
	mul.wide.s32 	%rd4, %r1, 4;
	add.s64 	%rd1, %rd3, %rd4;
	ld.global.u32 	%r2, [%rd1];
	ld.global.u32 	%r3, [%rd1+4];
	setp.le.s32 	%p2, %r2, %r3;
	@%p2 bra 	$L__BB1_3;
	st.global.u32 	[%rd1], %r3;
	st.global.u32 	[%rd1+4], %r2;
$L__BB1_3:
	ret;

}


// ===== COMPILED SASS (sm_100) =====

	.target	sm_100

	.elftype	@"ET_EXEC"


//--------------------- .note.nv.tkinfo           --------------------------
	.section	.note.nv.tkinfo,"",@"SHT_NOTE"
	.sectionflags	@"SHF_NOTE_NV_TKINFO"
	.tkinfo
        /*0018*/ 	.word	0x00000002
        /*0030*/ 	.string	""
        /*0030*/ 	.string	"ptxas"
        /*0030*/ 	.string	"Cuda compilation tools, release 13.0, V13.0.88"
        /*0030*/ 	.string	"Build cuda_13.0.r13.0/compiler.36424714_0"
        /*0030*/ 	.string	"-arch sm_100 -m 64 "



//--------------------- .note.nv.cuinfo           --------------------------
	.section	.note.nv.cuinfo,"",@"SHT_NOTE"
	.sectionflags	@"SHF_NOTE_NV_CUINFO"
        /*0018*/ 	.short	0x0002
        /*001a*/ 	.short	0x0064
        /*001c*/ 	.short	0x0082
	.zero		2


//--------------------- .nv.info                  --------------------------
	.section	.nv.info,"",@"SHT_CUDA_INFO"
	.align	4


	//----- nvinfo : EIATTR_REGCOUNT
	.align		4
        /*0000*/ 	.byte	0x04, 0x2f
        /*0002*/ 	.short	(.L_1 - .L_0)
	.align		4
.L_0:
        /*0004*/ 	.word	index@(_Z9evenphasePii)
        /*0008*/ 	.word	0x00000008


	//----- nvinfo : EIATTR_FRAME_SIZE
	.align		4
.L_1:
        /*000c*/ 	.byte	0x04, 0x11
        /*000e*/ 	.short	(.L_3 - .L_2)
	.align		4
.L_2:
        /*0010*/ 	.word	index@(_Z9evenphasePii)
        /*0014*/ 	.word	0x00000000


	//----- nvinfo : EIATTR_REGCOUNT
	.align		4
.L_3:
        /*0018*/ 	.byte	0x04, 0x2f
        /*001a*/ 	.short	(.L_5 - .L_4)
	.align		4
.L_4:
        /*001c*/ 	.word	index@(_Z8oddphasePii)
        /*0020*/ 	.word	0x00000008


	//----- nvinfo : EIATTR_FRAME_SIZE
	.align		4
.L_5:
        /*0024*/ 	.byte	0x04, 0x11
        /*0026*/ 	.short	(.L_7 - .L_6)
	.align		4
.L_6:
        /*0028*/ 	.word	index@(_Z8oddphasePii)
        /*002c*/ 	.word	0x00000000


	//----- nvinfo : EIATTR_MIN_STACK_SIZE
	.align		4
.L_7:
        /*0030*/ 	.byte	0x04, 0x12
        /*0032*/ 	.short	(.L_9 - .L_8)
	.align		4
.L_8:
        /*0034*/ 	.word	index@(_Z8oddphasePii)
        /*0038*/ 	.word	0x00000000


	//----- nvinfo : EIATTR_MIN_STACK_SIZE
	.align		4
.L_9:
        /*003c*/ 	.byte	0x04, 0x12
        /*003e*/ 	.short	(.L_11 - .L_10)
	.align		4
.L_10:
        /*0040*/ 	.word	index@(_Z9evenphasePii)
        /*0044*/ 	.word	0x00000000
.L_11:


//--------------------- .nv.compat                --------------------------
	.section	.nv.compat,"",@"SHT_CUDA_COMPAT_INFO"
	.align	4
        /*0000*/ 	.byte	0x02, 0x09, 0x00, 0x00, 0x02, 0x02, 0x01, 0x00, 0x02, 0x05, 0x05, 0x00, 0x03, 0x07, 0x01, 0x01
        /*0010*/ 	.byte	0x02, 0x03, 0x00, 0x00, 0x02, 0x06, 0x01, 0x00, 0x04, 0x0b, 0x08, 0x00, 0x09, 0x00, 0x00, 0x00
        /*0020*/ 	.byte	0x00, 0x00, 0x00, 0x00


//--------------------- .nv.info._Z8oddphasePii   --------------------------
	.section	.nv.info._Z8oddphasePii,"",@"SHT_CUDA_INFO"
	.sectionflags	@""
	.align	4


	//----- nvinfo : EIATTR_CUDA_API_VERSION
	.align		4
        /*0000*/ 	.byte	0x04, 0x37
        /*0002*/ 	.short	(.L_13 - .L_12)
.L_12:
        /*0004*/ 	.word	0x00000082


	//----- nvinfo : EIATTR_KPARAM_INFO
	.align		4
.L_13:
        /*0008*/ 	.byte	0x04, 0x17
        /*000a*/ 	.short	(.L_15 - .L_14)
.L_14:
        /*000c*/ 	.word	0x00000000
        /*0010*/ 	.short	0x0001
        /*0012*/ 	.short	0x0008
        /*0014*/ 	.byte	0x00, 0xf0, 0x11, 0x00


	//----- nvinfo : EIATTR_KPARAM_INFO
	.align		4
.L_15:
        /*0018*/ 	.byte	0x04, 0x17
        /*001a*/ 	.short	(.L_17 - .L_16)
.L_16:
        /*001c*/ 	.word	0x00000000
        /*0020*/ 	.short	0x0000
        /*0022*/ 	.short	0x0000
        /*0024*/ 	.byte	0x00, 0xf5, 0x21, 0x00


	//----- nvinfo : EIATTR_SPARSE_MMA_MASK
	.align		4
.L_17:
        /*0028*/ 	.byte	0x03, 0x50
        /*002a*/ 	.short	0x0000


	//----- nvinfo : EIATTR_MAXREG_COUNT
	.align		4
        /*002c*/ 	.byte	0x03, 0x1b
        /*002e*/ 	.short	0x00ff


	//----- nvinfo : EIATTR_MERCURY_ISA_VERSION
	.align		4
        /*0030*/ 	.byte	0x03, 0x5f
        /*0032*/ 	.short	0x0101


	//----- nvinfo : EIATTR_VRC_CTA_INIT_COUNT
	.align		4
        /*0034*/ 	.byte	0x02, 0x4a
	.zero		1
	.zero		1


	//----- nvinfo : EIATTR_EXIT_INSTR_OFFSETS
	.align		4
        /*0038*/ 	.byte	0x04, 0x1c
        /*003a*/ 	.short	(.L_19 - .L_18)


	//   ....[0]....
.L_18:
        /*003c*/ 	.word	0x00000090


	//   ....[1]....
        /*0040*/ 	.word	0x00000100


	//   ....[2]....
        /*0044*/ 	.word	0x00000130


	//----- nvinfo : EIATTR_CBANK_PARAM_SIZE
	.align		4
.L_19:
        /*0048*/ 	.byte	0x03, 0x19
        /*004a*/ 	.short	0x000c


	//----- nvinfo : EIATTR_PARAM_CBANK
	.align		4
        /*004c*/ 	.byte	0x04, 0x0a
        /*004e*/ 	.short	(.L_21 - .L_20)
	.align		4
.L_20:
        /*0050*/ 	.word	index@(.nv.constant0._Z8oddphasePii)
        /*0054*/ 	.short	0x0380
        /*0056*/ 	.short	0x000c


	//----- nvinfo : EIATTR_SW_WAR
	.align		4
.L_21:
        /*0058*/ 	.byte	0x04, 0x36
        /*005a*/ 	.short	(.L_23 - .L_22)
.L_22:
        /*005c*/ 	.word	0x00000008
.L_23:


//--------------------- .nv.info._Z9evenphasePii  --------------------------
	.section	.nv.info._Z9evenphasePii,"",@"SHT_CUDA_INFO"
	.sectionflags	@""
	.align	4


	//----- nvinfo : EIATTR_CUDA_API_VERSION
	.align		4
        /*0000*/ 	.byte	0x04, 0x37
        /*0002*/ 	.short	(.L_25 - .L_24)
.L_24:
        /*0004*/ 	.word	0x00000082


	//----- nvinfo : EIATTR_KPARAM_INFO
	.align		4
.L_25:
        /*0008*/ 	.byte	0x04, 0x17
        /*000a*/ 	.short	(.L_27 - .L_26)
.L_26:
        /*000c*/ 	.word	0x00000000
        /*0010*/ 	.short	0x0001
        /*0012*/ 	.short	0x0008
        /*0014*/ 	.byte	0x00, 0xf0, 0x11, 0x00


	//----- nvinfo : EIATTR_KPARAM_INFO
	.align		4
.L_27:
        /*0018*/ 	.byte	0x04, 0x17
        /*001a*/ 	.short	(.L_29 - .L_28)
.L_28:
        /*001c*/ 	.word	0x00000000
        /*0020*/ 	.short	0x0000
        /*0022*/ 	.short	0x0000
        /*0024*/ 	.byte	0x00, 0xf5, 0x21, 0x00


	//----- nvinfo : EIATTR_SPARSE_MMA_MASK
	.align		4
.L_29:
        /*0028*/ 	.byte	0x03, 0x50
        /*002a*/ 	.short	0x0000


	//----- nvinfo : EIATTR_MAXREG_COUNT
	.align		4
        /*002c*/ 	.byte	0x03, 0x1b
        /*002e*/ 	.short	0x00ff


	//----- nvinfo : EIATTR_MERCURY_ISA_VERSION
	.align		4
        /*0030*/ 	.byte	0x03, 0x5f
        /*0032*/ 	.short	0x0101


	//----- nvinfo : EIATTR_VRC_CTA_INIT_COUNT
	.align		4
        /*0034*/ 	.byte	0x02, 0x4a
	.zero		1
	.zero		1


	//----- nvinfo : EIATTR_EXIT_INSTR_OFFSETS
	.align		4
        /*0038*/ 	.byte	0x04, 0x1c
        /*003a*/ 	.short	(.L_31 - .L_30)


	//   ....[0]....
.L_30:
        /*003c*/ 	.word	0x000000a0


	//   ....[1]....
        /*0040*/ 	.word	0x00000110


	//   ....[2]....
        /*0044*/ 	.word	0x00000140


	//----- nvinfo : EIATTR_CBANK_PARAM_SIZE
	.align		4
.L_31:
        /*0048*/ 	.byte	0x03, 0x19
        /*004a*/ 	.short	0x000c


	//----- nvinfo : EIATTR_PARAM_CBANK
	.align		4
        /*004c*/ 	.byte	0x04, 0x0a
        /*004e*/ 	.short	(.L_33 - .L_32)
	.align		4
.L_32:
        /*0050*/ 	.word	index@(.nv.constant0._Z9evenphasePii)
        /*0054*/ 	.short	0x0380
        /*0056*/ 	.short	0x000c


	//----- nvinfo : EIATTR_SW_WAR
	.align		4
.L_33:
        /*0058*/ 	.byte	0x04, 0x36
        /*005a*/ 	.short	(.L_35 - .L_34)
.L_34:
        /*005c*/ 	.word	0x00000008
.L_35:


//--------------------- .nv.callgraph             --------------------------
	.section	.nv.callgraph,"",@"SHT_CUDA_CALLGRAPH"
	.align	4
	.sectionentsize	8
	.align		4
        /*0000*/ 	.word	0x00000000
	.align		4
        /*0004*/ 	.word	0xffffffff
	.align		4
        /*0008*/ 	.word	0x00000000
	.align		4
        /*000c*/ 	.word	0xfffffffe
	.align		4
        /*0010*/ 	.word	0x00000000
	.align		4
        /*0014*/ 	.word	0xfffffffd
	.align		4
        /*0018*/ 	.word	0x00000000
	.align		4
        /*001c*/ 	.word	0xfffffffc


//--------------------- .text._Z8oddphasePii      --------------------------
	.section	.text._Z8oddphasePii,"ax",@progbits
	.align	128
        .global         _Z8oddphasePii
        .type           _Z8oddphasePii,@function
        .size           _Z8oddphasePii,(.L_x_2 - _Z8oddphasePii)
        .other          _Z8oddphasePii,@"STO_CUDA_ENTRY STV_DEFAULT"
_Z8oddphasePii:
.text._Z8oddphasePii:
[----:B------:R-:W-:Y:S01]  /*0000*/  LDC R1, c[0x0][0x37c] ;  /* 0x0000df00ff017b82 */ /* 0x000fe20000000800 */
[----:B------:R-:W0:Y:S01]  /*0010*/  S2R R0, SR_CTAID.X ;  /* 0x0000000000007919 */ /* 0x000e220000002500 */
[----:B------:R-:W0:Y:S01]  /*0020*/  LDCU UR5, c[0x0][0x360] ;  /* 0x00006c00ff0577ac */ /* 0x000e220008000800 */
[----:B------:R-:W0:Y:S01]  /*0030*/  S2R R3, SR_TID.X ;  /* 0x0000000000037919 */ /* 0x000e220000002100 */
[----:B------:R-:W1:Y:S02]  /*0040*/  LDCU UR4, c[0x0][0x388] ;  /* 0x00007100ff0477ac */ /* 0x000e640008000800 */
[----:B-1----:R-:W-:Y:S01]  /*0050*/  UIADD3 UR4, UPT, UPT, UR4, -0x1, URZ ;  /* 0xffffffff04047890 */ /* 0x002fe2000fffe0ff */
[----:B0-----:R-:W-:-:S05]  /*0060*/  IMAD R0, R0, UR5, R3 ;  /* 0x0000000500007c24 */ /* 0x001fca000f8e0203 */
[----:B------:R-:W-:-:S04]  /*0070*/  LOP3.LUT R5, R0, 0x1, RZ, 0xfc, !PT ;  /* 0x0000000100057812 */ /* 0x000fc800078efcff */
[----:B------:R-:W-:-:S13]  /*0080*/  ISETP.GE.AND P0, PT, R5, UR4, PT ;  /* 0x0000000405007c0c */ /* 0x000fda000bf06270 */
[----:B------:R-:W-:Y:S05]  /*0090*/  @P0 EXIT ;  /* 0x000000000000094d */ /* 0x000fea0003800000 */
[----:B------:R-:W0:Y:S01]  /*00a0*/  LDC.64 R2, c[0x0][0x380] ;  /* 0x0000e000ff027b82 */ /* 0x000e220000000a00 */
[----:B------:R-:W1:Y:S01]  /*00b0*/  LDCU.64 UR4, c[0x0][0x358] ;  /* 0x00006b00ff0477ac */ /* 0x000e620008000a00 */
[----:B0-----:R-:W-:-:S05]  /*00c0*/  IMAD.WIDE R2, R5, 0x4, R2 ;  /* 0x0000000405027825 */ /* 0x001fca00078e0202 */
[----:B-1----:R-:W2:Y:S04]  /*00d0*/  LDG.E R5, desc[UR4][R2.64] ;  /* 0x0000000402057981 */ /* 0x002ea8000c1e1900 */
[----:B------:R-:W2:Y:S02]  /*00e0*/  LDG.E R0, desc[UR4][R2.64+0x4] ;  /* 0x0000040402007981 */ /* 0x000ea4000c1e1900 */
[----:B--2---:R-:W-:-:S13]  /*00f0*/  ISETP.GT.AND P0, PT, R5, R0, PT ;  /* 0x000000000500720c */ /* 0x004fda0003f04270 */
[----:B------:R-:W-:Y:S05]  /*0100*/  @!P0 EXIT ;  /* 0x000000000000894d */ /* 0x000fea0003800000 */
[----:B------:R-:W-:Y:S04]  /*0110*/  STG.E desc[UR4][R2.64], R0 ;  /* 0x0000000002007986 */ /* 0x000fe8000c101904 */
[----:B------:R-:W-:Y:S01]  /*0120*/  STG.E desc[UR4][R2.64+0x4], R5 ;  /* 0x0000040502007986 */ /* 0x000fe2000c101904 */
[----:B------:R-:W-:Y:S05]  /*0130*/  EXIT ;  /* 0x000000000000794d */ /* 0x000fea0003800000 */
.L_x_0:
[----:B------:R-:W-:-:S00]  /*0140*/  BRA `(.L_x_0) ;  /* 0xfffffffc00fc7947 */ /* 0x000fc0000383ffff */
[----:B------:R-:W-:-:S00]  /*0150*/  NOP ;  /* 0x0000000000007918 */ /* 0x000fc00000000000 */
        /* <DEDUP_REMOVED lines=10> */
.L_x_2:


//--------------------- .text._Z9evenphasePii     --------------------------
	.section	.text._Z9evenphasePii,"ax",@progbits
	.align	128
        .global         _Z9evenphasePii
        .type           _Z9evenphasePii,@function
        .size           _Z9evenphasePii,(.L_x_3 - _Z9evenphasePii)
        .other          _Z9evenphasePii,@"STO_CUDA_ENTRY STV_DEFAULT"
_Z9evenphasePii:
.text._Z9evenphasePii:
        /* <DEDUP_REMOVED lines=8> */
[----:B------:R-:W-:-:S04]  /*0080*/  IADD3 R5, PT, PT, R0, R3, RZ ;  /* 0x0000000300057210 */ /* 0x000fc80007ffe0ff */
        /* <DEDUP_REMOVED lines=12> */
.L_x_1:
        /* <DEDUP_REMOVED lines=11> */
.L_x_3:


//--------------------- .nv.shared.reserved.0     --------------------------
	.section	.nv.shared.reserved.0,"aw",@nobits
	.weak		__nv_reservedSMEM_offset_0_alias
	.size		__nv_reservedSMEM_offset_0_alias, 0, 64
	.other		__nv_reservedSMEM_offset_0_alias,@"STO_CUDA_RESERVED_SHARED STV_DEFAULT"
__nv_reservedSMEM_offset_0_alias:
	.zero		0
	.zero		64


//--------------------- .nv.constant0._Z8oddphasePii --------------------------
	.section	.nv.constant0._Z8oddphasePii,"a",@progbits
	.sectionflags	@""
	.align	4
.nv.constant0._Z8oddphasePii:
	.zero		908


//--------------------- .nv.constant0._Z9evenphasePii --------------------------
	.section	.nv.constant0._Z9evenphasePii,"a",@progbits
	.sectionflags	@""
	.align	4
.nv.constant0._Z9evenphasePii:
	.zero		908


//--------------------- SYMBOLS --------------------------

	.type		.nv.reservedSmem.offset0,@object
	.size		.nv.reservedSmem.offset0,0x4
